//
// Generated by NVIDIA NVVM Compiler
//
// Compiler Build ID: CL-36424714
// Cuda compilation tools, release 13.0, V13.0.88
// Based on NVVM 20.0.0
//

.version 9.0
.target sm_100
.address_size 64

	// .globl	_Z16preprocessKernelPffi

.visible .entry _Z16preprocessKernelPffi(
	.param .u64 .ptr .align 1 _Z16preprocessKernelPffi_param_0,
	.param .f32 _Z16preprocessKernelPffi_param_1,
	.param .u32 _Z16preprocessKernelPffi_param_2
)
{
	.reg .pred 	%p<2>;
	.reg .b32 	%r<6>;
	.reg .b32 	%f<4>;
	.reg .b64 	%rd<5>;

	ld.param.u64 	%rd1, [_Z16preprocessKernelPffi_param_0];
	ld.param.f32 	%f1, [_Z16preprocessKernelPffi_param_1];
	ld.param.u32 	%r2, [_Z16preprocessKernelPffi_param_2];
	mov.u32 	%r3, %ctaid.x;
	mov.u32 	%r4, %ntid.x;
	mov.u32 	%r5, %tid.x;
	mad.lo.s32 	%r1, %r3, %r4, %r5;
	setp.ge.s32 	%p1, %r1, %r2;
	@%p1 bra 	$L__BB0_2;
	cvta.to.global.u64 	%rd2, %rd1;
	mul.wide.s32 	%rd3, %r1, 4;
	add.s64 	%rd4, %rd2, %rd3;
	ld.global.f32 	%f2, [%rd4];
	mul.f32 	%f3, %f1, %f2;
	st.global.f32 	[%rd4], %f3;
$L__BB0_2:
	ret;

}
	// .globl	_Z17postprocessKernelPffi
.visible .entry _Z17postprocessKernelPffi(
	.param .u64 .ptr .align 1 _Z17postprocessKernelPffi_param_0,
	.param .f32 _Z17postprocessKernelPffi_param_1,
	.param .u32 _Z17postprocessKernelPffi_param_2
)
{
	.reg .pred 	%p<2>;
	.reg .b32 	%r<6>;
	.reg .b32 	%f<4>;
	.reg .b64 	%rd<5>;

	ld.param.u64 	%rd1, [_Z17postprocessKernelPffi_param_0];
	ld.param.f32 	%f1, [_Z17postprocessKernelPffi_param_1];
	ld.param.u32 	%r2, [_Z17postprocessKernelPffi_param_2];
	mov.u32 	%r3, %ctaid.x;
	mov.u32 	%r4, %ntid.x;
	mov.u32 	%r5, %tid.x;
	mad.lo.s32 	%r1, %r3, %r4, %r5;
	setp.ge.s32 	%p1, %r1, %r2;
	@%p1 bra 	$L__BB1_2;
	cvta.to.global.u64 	%rd2, %rd1;
	mul.wide.s32 	%rd3, %r1, 4;
	add.s64 	%rd4, %rd2, %rd3;
	ld.global.f32 	%f2, [%rd4];
	add.f32 	%f3, %f1, %f2;
	st.global.f32 	[%rd4], %f3;
$L__BB1_2:
	ret;

}


// ===== COMPILED SASS (sm_100) =====

	.target	sm_100

	.elftype	@"ET_EXEC"


//--------------------- .note.nv.tkinfo           --------------------------
	.section	.note.nv.tkinfo,"",@"SHT_NOTE"
	.sectionflags	@"SHF_NOTE_NV_TKINFO"
	.tkinfo
        /*0018*/ 	.word	0x00000002
        /*0030*/ 	.string	""
        /*0030*/ 	.string	"ptxas"
        /*0030*/ 	.string	"Cuda compilation tools, release 13.0, V13.0.88"
        /*0030*/ 	.string	"Build cuda_13.0.r13.0/compiler.36424714_0"
        /*0030*/ 	.string	"-arch sm_100 -m 64 "



//--------------------- .note.nv.cuinfo           --------------------------
	.section	.note.nv.cuinfo,"",@"SHT_NOTE"
	.sectionflags	@"SHF_NOTE_NV_CUINFO"
        /*0018*/ 	.short	0x0002
        /*001a*/ 	.short	0x0064
        /*001c*/ 	.short	0x0082
	.zero		2


//--------------------- .nv.info                  --------------------------
	.section	.nv.info,"",@"SHT_CUDA_INFO"
	.align	4


	//----- nvinfo : EIATTR_REGCOUNT
	.align		4
        /*0000*/ 	.byte	0x04, 0x2f
        /*0002*/ 	.short	(.L_1 - .L_0)
	.align		4
.L_0:
        /*0004*/ 	.word	index@(_Z16preprocessKernelPffi)
        /*0008*/ 	.word	0x00000008


	//----- nvinfo : EIATTR_FRAME_SIZE
	.align		4
.L_1:
        /*000c*/ 	.byte	0x04, 0x11
        /*000e*/ 	.short	(.L_3 - .L_2)
	.align		4
.L_2:
        /*0010*/ 	.word	index@(_Z16preprocessKernelPffi)
        /*0014*/ 	.word	0x00000000


	//----- nvinfo : EIATTR_REGCOUNT
	.align		4
.L_3:
        /*0018*/ 	.byte	0x04, 0x2f
        /*001a*/ 	.short	(.L_5 - .L_4)
	.align		4
.L_4:
        /*001c*/ 	.word	index@(_Z17postprocessKernelPffi)
        /*0020*/ 	.word	0x00000008


	//----- nvinfo : EIATTR_FRAME_SIZE
	.align		4
.L_5:
        /*0024*/ 	.byte	0x04, 0x11
        /*0026*/ 	.short	(.L_7 - .L_6)
	.align		4
.L_6:
        /*0028*/ 	.word	index@(_Z17postprocessKernelPffi)
        /*002c*/ 	.word	0x00000000


	//----- nvinfo : EIATTR_MIN_STACK_SIZE
	.align		4
.L_7:
        /*0030*/ 	.byte	0x04, 0x12
        /*0032*/ 	.short	(.L_9 - .L_8)
	.align		4
.L_8:
        /*0034*/ 	.word	index@(_Z17postprocessKernelPffi)
        /*0038*/ 	.word	0x00000000


	//----- nvinfo : EIATTR_MIN_STACK_SIZE
	.align		4
.L_9:
        /*003c*/ 	.byte	0x04, 0x12
        /*003e*/ 	.short	(.L_11 - .L_10)
	.align		4
.L_10:
        /*0040*/ 	.word	index@(_Z16preprocessKernelPffi)
        /*0044*/ 	.word	0x00000000
.L_11:


//--------------------- .nv.compat                --------------------------
	.section	.nv.compat,"",@"SHT_CUDA_COMPAT_INFO"
	.align	4
        /*0000*/ 	.byte	0x02, 0x09, 0x00, 0x00, 0x02, 0x02, 0x01, 0x00, 0x02, 0x05, 0x05, 0x00, 0x03, 0x07, 0x01, 0x01
        /*0010*/ 	.byte	0x02, 0x03, 0x00, 0x00, 0x02, 0x06, 0x01, 0x00, 0x04, 0x0b, 0x08, 0x00, 0x09, 0x00, 0x00, 0x00
        /*0020*/ 	.byte	0x00, 0x00, 0x00, 0x00


//--------------------- .nv.info._Z17postprocessKernelPffi --------------------------
	.section	.nv.info._Z17postprocessKernelPffi,"",@"SHT_CUDA_INFO"
	.sectionflags	@""
	.align	4


	//----- nvinfo : EIATTR_CUDA_API_VERSION
	.align		4
        /*0000*/ 	.byte	0x04, 0x37
        /*0002*/ 	.short	(.L_13 - .L_12)
.L_12:
        /*0004*/ 	.word	0x00000082


	//----- nvinfo : EIATTR_KPARAM_INFO
	.align		4
.L_13:
        /*0008*/ 	.byte	0x04, 0x17
        /*000a*/ 	.short	(.L_15 - .L_14)
.L_14:
        /*000c*/ 	.word	0x00000000
        /*0010*/ 	.short	0x0002
        /*0012*/ 	.short	0x000c
        /*0014*/ 	.byte	0x00, 0xf0, 0x11, 0x00


	//----- nvinfo : EIATTR_KPARAM_INFO
	.align		4
.L_15:
        /*0018*/ 	.byte	0x04, 0x17
        /*001a*/ 	.short	(.L_17 - .L_16)
.L_16:
        /*001c*/ 	.word	0x00000000
        /*0020*/ 	.short	0x0001
        /*0022*/ 	.short	0x0008
        /*0024*/ 	.byte	0x00, 0xf0, 0x11, 0x00


	//----- nvinfo : EIATTR_KPARAM_INFO
	.align		4
.L_17:
        /*0028*/ 	.byte	0x04, 0x17
        /*002a*/ 	.short	(.L_19 - .L_18)
.L_18:
        /*002c*/ 	.word	0x00000000
        /*0030*/ 	.short	0x0000
        /*0032*/ 	.short	0x0000
        /*0034*/ 	.byte	0x00, 0xf5, 0x21, 0x00


	//----- nvinfo : EIATTR_SPARSE_MMA_MASK
	.align		4
.L_19:
        /*0038*/ 	.byte	0x03, 0x50
        /*003a*/ 	.short	0x0000


	//----- nvinfo : EIATTR_MAXREG_COUNT
	.align		4
        /*003c*/ 	.byte	0x03, 0x1b
        /*003e*/ 	.short	0x00ff


	//----- nvinfo : EIATTR_MERCURY_ISA_VERSION
	.align		4
        /*0040*/ 	.byte	0x03, 0x5f
        /*0042*/ 	.short	0x0101


	//----- nvinfo : EIATTR_VRC_CTA_INIT_COUNT
	.align		4
        /*0044*/ 	.byte	0x02, 0x4a
	.zero		1
	.zero		1


	//----- nvinfo : EIATTR_EXIT_INSTR_OFFSETS
	.align		4
        /*0048*/ 	.byte	0x04, 0x1c
        /*004a*/ 	.short	(.L_21 - .L_20)


	//   ....[0]....
.L_20:
        /*004c*/ 	.word	0x00000070


	//   ....[1]....
        /*0050*/ 	.word	0x000000f0


	//----- nvinfo : EIATTR_CBANK_PARAM_SIZE
	.align		4
.L_21:
        /*0054*/ 	.byte	0x03, 0x19
        /*0056*/ 	.short	0x0010


	//----- nvinfo : EIATTR_PARAM_CBANK
	.align		4
        /*0058*/ 	.byte	0x04, 0x0a
        /*005a*/ 	.short	(.L_23 - .L_22)
	.align		4
.L_22:
        /*005c*/ 	.word	index@(.nv.constant0._Z17postprocessKernelPffi)
        /*0060*/ 	.short	0x0380
        /*0062*/ 	.short	0x0010


	//----- nvinfo : EIATTR_SW_WAR
	.align		4
.L_23:
        /*0064*/ 	.byte	0x04, 0x36
        /*0066*/ 	.short	(.L_25 - .L_24)
.L_24:
        /*0068*/ 	.word	0x00000008
.L_25:


//--------------------- .nv.info._Z16preprocessKernelPffi --------------------------
	.section	.nv.info._Z16preprocessKernelPffi,"",@"SHT_CUDA_INFO"
	.sectionflags	@""
	.align	4


	//----- nvinfo : EIATTR_CUDA_API_VERSION
	.align		4
        /*0000*/ 	.byte	0x04, 0x37
        /*0002*/ 	.short	(.L_27 - .L_26)
.L_26:
        /*0004*/ 	.word	0x00000082


	//----- nvinfo : EIATTR_KPARAM_INFO
	.align		4
.L_27:
        /*0008*/ 	.byte	0x04, 0x17
        /*000a*/ 	.short	(.L_29 - .L_28)
.L_28:
        /*000c*/ 	.word	0x00000000
        /*0010*/ 	.short	0x0002
        /*0012*/ 	.short	0x000c
        /*0014*/ 	.byte	0x00, 0xf0, 0x11, 0x00


	//----- nvinfo : EIATTR_KPARAM_INFO
	.align		4
.L_29:
        /*0018*/ 	.byte	0x04, 0x17
        /*001a*/ 	.short	(.L_31 - .L_30)
.L_30:
        /*001c*/ 	.word	0x00000000
        /*0020*/ 	.short	0x0001
        /*0022*/ 	.short	0x0008
        /*0024*/ 	.byte	0x00, 0xf0, 0x11, 0x00


	//----- nvinfo : EIATTR_KPARAM_INFO
	.align		4
.L_31:
        /*0028*/ 	.byte	0x04, 0x17
        /*002a*/ 	.short	(.L_33 - .L_32)
.L_32:
        /*002c*/ 	.word	0x00000000
        /*0030*/ 	.short	0x0000
        /*0032*/ 	.short	0x0000
        /*0034*/ 	.byte	0x00, 0xf5, 0x21, 0x00


	//----- nvinfo : EIATTR_SPARSE_MMA_MASK
	.align		4
.L_33:
        /*0038*/ 	.byte	0x03, 0x50
        /*003a*/ 	.short	0x0000


	//----- nvinfo : EIATTR_MAXREG_COUNT
	.align		4
        /*003c*/ 	.byte	0x03, 0x1b
        /*003e*/ 	.short	0x00ff


	//----- nvinfo : EIATTR_MERCURY_ISA_VERSION
	.align		4
        /*0040*/ 	.byte	0x03, 0x5f
        /*0042*/ 	.short	0x0101


	//----- nvinfo : EIATTR_VRC_CTA_INIT_COUNT
	.align		4
        /*0044*/ 	.byte	0x02, 0x4a
	.zero		1
	.zero		1


	//----- nvinfo : EIATTR_EXIT_INSTR_OFFSETS
	.align		4
        /*0048*/ 	.byte	0x04, 0x1c
        /*004a*/ 	.short	(.L_35 - .L_34)


	//   ....[0]....
.L_34:
        /*004c*/ 	.word	0x00000070


	//   ....[1]....
        /*0050*/ 	.word	0x000000f0


	//----- nvinfo : EIATTR_CBANK_PARAM_SIZE
	.align		4
.L_35:
        /*0054*/ 	.byte	0x03, 0x19
        /*0056*/ 	.short	0x0010


	//----- nvinfo : EIATTR_PARAM_CBANK
	.align		4
        /*0058*/ 	.byte	0x04, 0x0a
        /*005a*/ 	.short	(.L_37 - .L_36)
	.align		4
.L_36:
        /*005c*/ 	.word	index@(.nv.constant0._Z16preprocessKernelPffi)
        /*0060*/ 	.short	0x0380
        /*0062*/ 	.short	0x0010


	//----- nvinfo : EIATTR_SW_WAR
	.align		4
.L_37:
        /*0064*/ 	.byte	0x04, 0x36
        /*0066*/ 	.short	(.L_39 - .L_38)
.L_38:
        /*0068*/ 	.word	0x00000008
.L_39:


//--------------------- .nv.callgraph             --------------------------
	.section	.nv.callgraph,"",@"SHT_CUDA_CALLGRAPH"
	.align	4
	.sectionentsize	8
	.align		4
        /*0000*/ 	.word	0x00000000
	.align		4
        /*0004*/ 	.word	0xffffffff
	.align		4
        /*0008*/ 	.word	0x00000000
	.align		4
        /*000c*/ 	.word	0xfffffffe
	.align		4
        /*0010*/ 	.word	0x00000000
	.align		4
        /*0014*/ 	.word	0xfffffffd
	.align		4
        /*0018*/ 	.word	0x00000000
	.align		4
        /*001c*/ 	.word	0xfffffffc


//--------------------- .text._Z17postprocessKernelPffi --------------------------
	.section	.text._Z17postprocessKernelPffi,"ax",@progbits
	.align	128
        .global         _Z17postprocessKernelPffi
        .type           _Z17postprocessKernelPffi,@function
        .size           _Z17postprocessKernelPffi,(.L_x_2 - _Z17postprocessKernelPffi)
        .other          _Z17postprocessKernelPffi,@"STO_CUDA_ENTRY STV_DEFAULT"
_Z17postprocessKernelPffi:
.text._Z17postprocessKernelPffi:
[----:B------:R-:W-:Y:S01]  /*0000*/  LDC R1, c[0x0][0x37c] ;  /* 0x0000df00ff017b82 */ /* 0x000fe20000000800 */
[----:B------:R-:W0:Y:S07]  /*0010*/  S2R R0, SR_TID.X ;  /* 0x0000000000007919 */ /* 0x000e2e0000002100 */
[----:B------:R-:W0:Y:S01]  /*0020*/  S2UR UR4, SR_CTAID.X ;  /* 0x00000000000479c3 */ /* 0x000e220000002500 */
[----:B------:R-:W1:Y:S07]  /*0030*/  LDCU UR5, c[0x0][0x38c] ;  /* 0x00007180ff0577ac */ /* 0x000e6e0008000800 */
[----:B------:R-:W0:Y:S02]  /*0040*/  LDC R5, c[0x0][0x360] ;  /* 0x0000d800ff057b82 */ /* 0x000e240000000800 */
[----:B0-----:R-:W-:-:S05]  /*0050*/  IMAD R5, R5, UR4, R0 ;  /* 0x0000000405057c24 */ /* 0x001fca000f8e0200 */
[----:B-1----:R-:W-:-:S13]  /*0060*/  ISETP.GE.AND P0, PT, R5, UR5, PT ;  /* 0x0000000505007c0c */ /* 0x002fda000bf06270 */
[----:B------:R-:W-:Y:S05]  /*0070*/  @P0 EXIT ;  /* 0x000000000000094d */ /* 0x000fea0003800000 */
[----:B------:R-:W0:Y:S01]  /*0080*/  LDC.64 R2, c[0x0][0x380] ;  /* 0x0000e000ff027b82 */ /* 0x000e220000000a00 */
[----:B------:R-:W1:Y:S01]  /*0090*/  LDCU.64 UR4, c[0x0][0x358] ;  /* 0x00006b00ff0477ac */ /* 0x000e620008000a00 */
[----:B------:R-:W2:Y:S01]  /*00a0*/  LDCU UR6, c[0x0][0x388] ;  /* 0x00007100ff0677ac */ /* 0x000ea20008000800 */
[----:B0-----:R-:W-:-:S05]  /*00b0*/  IMAD.WIDE R2, R5, 0x4, R2 ;  /* 0x0000000405027825 */ /* 0x001fca00078e0202 */
[----:B-1----:R-:W2:Y:S02]  /*00c0*/  LDG.E R0, desc[UR4][R2.64] ;  /* 0x0000000402007981 */ /* 0x002ea4000c1e1900 */
[----:B--2---:R-:W-:-:S05]  /*00d0*/  FADD R5, R0, UR6 ;  /* 0x0000000600057e21 */ /* 0x004fca0008000000 */
[----:B------:R-:W-:Y:S01]  /*00e0*/  STG.E desc[UR4][R2.64], R5 ;  /* 0x0000000502007986 */ /* 0x000fe2000c101904 */
[----:B------:R-:W-:Y:S05]  /*00f0*/  EXIT ;  /* 0x000000000000794d */ /* 0x000fea0003800000 */
.L_x_0:
[----:B------:R-:W-:-:S00]  /*0100*/  BRA `(.L_x_0) ;  /* 0xfffffffc00fc7947 */ /* 0x000fc0000383ffff */
[----:B------:R-:W-:-:S00]  /*0110*/  NOP ;  /* 0x0000000000007918 */ /* 0x000fc00000000000 */
        /* <DEDUP_REMOVED lines=14> */
.L_x_2:


//--------------------- .text._Z16preprocessKernelPffi --------------------------
	.section	.text._Z16preprocessKernelPffi,"ax",@progbits
	.align	128
        .global         _Z16preprocessKernelPffi
        .type           _Z16preprocessKernelPffi,@function
        .size           _Z16preprocessKernelPffi,(.L_x_3 - _Z16preprocessKernelPffi)
        .other          _Z16preprocessKernelPffi,@"STO_CUDA_ENTRY STV_DEFAULT"
_Z16preprocessKernelPffi:
.text._Z16preprocessKernelPffi:
        /* <DEDUP_REMOVED lines=13> */
[----:B--2---:R-:W-:-:S05]  /*00d0*/  FMUL R5, R0, UR6 ;  /* 0x0000000600057c20 */ /* 0x004fca0008400000 */
[----:B------:R-:W-:Y:S01]  /*00e0*/  STG.E desc[UR4][R2.64], R5 ;  /* 0x0000000502007986 */ /* 0x000fe2000c101904 */
[----:B------:R-:W-:Y:S05]  /*00f0*/  EXIT ;  /* 0x000000000000794d */ /* 0x000fea0003800000 */
.L_x_1:
        /* <DEDUP_REMOVED lines=16> */
.L_x_3:


//--------------------- .nv.shared.reserved.0     --------------------------
	.section	.nv.shared.reserved.0,"aw",@nobits
	.weak		__nv_reservedSMEM_offset_0_alias
	.size		__nv_reservedSMEM_offset_0_alias, 0, 64
	.other		__nv_reservedSMEM_offset_0_alias,@"STO_CUDA_RESERVED_SHARED STV_DEFAULT"
__nv_reservedSMEM_offset_0_alias:
	.zero		0
	.zero		64


//--------------------- .nv.constant0._Z17postprocessKernelPffi --------------------------
	.section	.nv.constant0._Z17postprocessKernelPffi,"a",@progbits
	.sectionflags	@""
	.align	4
.nv.constant0._Z17postprocessKernelPffi:
	.zero		912


//--------------------- .nv.constant0._Z16preprocessKernelPffi --------------------------
	.section	.nv.constant0._Z16preprocessKernelPffi,"a",@progbits
	.sectionflags	@""
	.align	4
.nv.constant0._Z16preprocessKernelPffi:
	.zero		912


//--------------------- SYMBOLS --------------------------

	.type		.nv.reservedSmem.offset0,@object
	.size		.nv.reservedSmem.offset0,0x4
